//
// Generated by NVIDIA NVVM Compiler
//
// Compiler Build ID: CL-36424714
// Cuda compilation tools, release 13.0, V13.0.88
// Based on NVVM 20.0.0
//

.version 9.0
.target sm_100
.address_size 64

	// .globl	_Z14compute_squarePKfPfPyS2_i

.visible .entry _Z14compute_squarePKfPfPyS2_i(
	.param .u64 .ptr .align 1 _Z14compute_squarePKfPfPyS2_i_param_0,
	.param .u64 .ptr .align 1 _Z14compute_squarePKfPfPyS2_i_param_1,
	.param .u64 .ptr .align 1 _Z14compute_squarePKfPfPyS2_i_param_2,
	.param .u64 .ptr .align 1 _Z14compute_squarePKfPfPyS2_i_param_3,
	.param .u32 _Z14compute_squarePKfPfPyS2_i_param_4
)
{
	.reg .pred 	%p<2>;
	.reg .b32 	%r<6>;
	.reg .b32 	%f<3>;
	.reg .b64 	%rd<17>;

	ld.param.u64 	%rd1, [_Z14compute_squarePKfPfPyS2_i_param_0];
	ld.param.u64 	%rd2, [_Z14compute_squarePKfPfPyS2_i_param_1];
	ld.param.u64 	%rd3, [_Z14compute_squarePKfPfPyS2_i_param_2];
	ld.param.u64 	%rd4, [_Z14compute_squarePKfPfPyS2_i_param_3];
	ld.param.u32 	%r2, [_Z14compute_squarePKfPfPyS2_i_param_4];
	mov.u32 	%r3, %ctaid.x;
	mov.u32 	%r4, %ntid.x;
	mov.u32 	%r5, %tid.x;
	mad.lo.s32 	%r1, %r3, %r4, %r5;
	setp.ge.s32 	%p1, %r1, %r2;
	@%p1 bra 	$L__BB0_2;
	cvta.to.global.u64 	%rd7, %rd1;
	cvta.to.global.u64 	%rd8, %rd3;
	cvta.to.global.u64 	%rd9, %rd2;
	cvta.to.global.u64 	%rd10, %rd4;
	mul.wide.s32 	%rd11, %r1, 4;
	add.s64 	%rd12, %rd7, %rd11;
	ld.global.f32 	%f1, [%rd12];
	add.s64 	%rd13, %rd9, %rd11;
	mul.wide.s32 	%rd14, %r1, 8;
	add.s64 	%rd15, %rd8, %rd14;
	add.s64 	%rd16, %rd10, %rd14;
	// begin inline asm
	mov.u64 	%rd5, %clock64;
	// end inline asm
	st.global.u64 	[%rd15], %rd5;
	mul.f32 	%f2, %f1, %f1;
	st.global.f32 	[%rd13], %f2;
	// begin inline asm
	mov.u64 	%rd6, %clock64;
	// end inline asm
	st.global.u64 	[%rd16], %rd6;
$L__BB0_2:
	ret;

}


// ===== COMPILED SASS (sm_100) =====

	.target	sm_100

	.elftype	@"ET_EXEC"


//--------------------- .note.nv.tkinfo           --------------------------
	.section	.note.nv.tkinfo,"",@"SHT_NOTE"
	.sectionflags	@"SHF_NOTE_NV_TKINFO"
	.tkinfo
        /*0018*/ 	.word	0x00000002
        /*0030*/ 	.string	""
        /*0030*/ 	.string	"ptxas"
        /*0030*/ 	.string	"Cuda compilation tools, release 13.0, V13.0.88"
        /*0030*/ 	.string	"Build cuda_13.0.r13.0/compiler.36424714_0"
        /*0030*/ 	.string	"-arch sm_100 -m 64 "



//--------------------- .note.nv.cuinfo           --------------------------
	.section	.note.nv.cuinfo,"",@"SHT_NOTE"
	.sectionflags	@"SHF_NOTE_NV_CUINFO"
        /*0018*/ 	.short	0x0002
        /*001a*/ 	.short	0x0064
        /*001c*/ 	.short	0x0082
	.zero		2


//--------------------- .nv.info                  --------------------------
	.section	.nv.info,"",@"SHT_CUDA_INFO"
	.align	4


	//----- nvinfo : EIATTR_REGCOUNT
	.align		4
        /*0000*/ 	.byte	0x04, 0x2f
        /*0002*/ 	.short	(.L_1 - .L_0)
	.align		4
.L_0:
        /*0004*/ 	.word	index@(_Z14compute_squarePKfPfPyS2_i)
        /*0008*/ 	.word	0x0000000e


	//----- nvinfo : EIATTR_FRAME_SIZE
	.align		4
.L_1:
        /*000c*/ 	.byte	0x04, 0x11
        /*000e*/ 	.short	(.L_3 - .L_2)
	.align		4
.L_2:
        /*0010*/ 	.word	index@(_Z14compute_squarePKfPfPyS2_i)
        /*0014*/ 	.word	0x00000000


	//----- nvinfo : EIATTR_MIN_STACK_SIZE
	.align		4
.L_3:
        /*0018*/ 	.byte	0x04, 0x12
        /*001a*/ 	.short	(.L_5 - .L_4)
	.align		4
.L_4:
        /*001c*/ 	.word	index@(_Z14compute_squarePKfPfPyS2_i)
        /*0020*/ 	.word	0x00000000
.L_5:


//--------------------- .nv.compat                --------------------------
	.section	.nv.compat,"",@"SHT_CUDA_COMPAT_INFO"
	.align	4
        /*0000*/ 	.byte	0x02, 0x09, 0x00, 0x00, 0x02, 0x02, 0x01, 0x00, 0x02, 0x05, 0x05, 0x00, 0x03, 0x07, 0x01, 0x01
        /*0010*/ 	.byte	0x02, 0x03, 0x00, 0x00, 0x02, 0x06, 0x01, 0x00, 0x04, 0x0b, 0x08, 0x00, 0x09, 0x00, 0x00, 0x00
        /*0020*/ 	.byte	0x00, 0x00, 0x00, 0x00


//--------------------- .nv.info._Z14compute_squarePKfPfPyS2_i --------------------------
	.section	.nv.info._Z14compute_squarePKfPfPyS2_i,"",@"SHT_CUDA_INFO"
	.sectionflags	@""
	.align	4


	//----- nvinfo : EIATTR_CUDA_API_VERSION
	.align		4
        /*0000*/ 	.byte	0x04, 0x37
        /*0002*/ 	.short	(.L_7 - .L_6)
.L_6:
        /*0004*/ 	.word	0x00000082


	//----- nvinfo : EIATTR_KPARAM_INFO
	.align		4
.L_7:
        /*0008*/ 	.byte	0x04, 0x17
        /*000a*/ 	.short	(.L_9 - .L_8)
.L_8:
        /*000c*/ 	.word	0x00000000
        /*0010*/ 	.short	0x0004
        /*0012*/ 	.short	0x0020
        /*0014*/ 	.byte	0x00, 0xf0, 0x11, 0x00


	//----- nvinfo : EIATTR_KPARAM_INFO
	.align		4
.L_9:
        /*0018*/ 	.byte	0x04, 0x17
        /*001a*/ 	.short	(.L_11 - .L_10)
.L_10:
        /*001c*/ 	.word	0x00000000
        /*0020*/ 	.short	0x0003
        /*0022*/ 	.short	0x0018
        /*0024*/ 	.byte	0x00, 0xf5, 0x21, 0x00


	//----- nvinfo : EIATTR_KPARAM_INFO
	.align		4
.L_11:
        /*0028*/ 	.byte	0x04, 0x17
        /*002a*/ 	.short	(.L_13 - .L_12)
.L_12:
        /*002c*/ 	.word	0x00000000
        /*0030*/ 	.short	0x0002
        /*0032*/ 	.short	0x0010
        /*0034*/ 	.byte	0x00, 0xf5, 0x21, 0x00


	//----- nvinfo : EIATTR_KPARAM_INFO
	.align		4
.L_13:
        /*0038*/ 	.byte	0x04, 0x17
        /*003a*/ 	.short	(.L_15 - .L_14)
.L_14:
        /*003c*/ 	.word	0x00000000
        /*0040*/ 	.short	0x0001
        /*0042*/ 	.short	0x0008
        /*0044*/ 	.byte	0x00, 0xf5, 0x21, 0x00


	//----- nvinfo : EIATTR_KPARAM_INFO
	.align		4
.L_15:
        /*0048*/ 	.byte	0x04, 0x17
        /*004a*/ 	.short	(.L_17 - .L_16)
.L_16:
        /*004c*/ 	.word	0x00000000
        /*0050*/ 	.short	0x0000
        /*0052*/ 	.short	0x0000
        /*0054*/ 	.byte	0x00, 0xf5, 0x21, 0x00


	//----- nvinfo : EIATTR_SPARSE_MMA_MASK
	.align		4
.L_17:
        /*0058*/ 	.byte	0x03, 0x50
        /*005a*/ 	.short	0x0000


	//----- nvinfo : EIATTR_MAXREG_COUNT
	.align		4
        /*005c*/ 	.byte	0x03, 0x1b
        /*005e*/ 	.short	0x00ff


	//----- nvinfo : EIATTR_MERCURY_ISA_VERSION
	.align		4
        /*0060*/ 	.byte	0x03, 0x5f
        /*0062*/ 	.short	0x0101


	//----- nvinfo : EIATTR_VRC_CTA_INIT_COUNT
	.align		4
        /*0064*/ 	.byte	0x02, 0x4a
	.zero		1
	.zero		1


	//----- nvinfo : EIATTR_EXIT_INSTR_OFFSETS
	.align		4
        /*0068*/ 	.byte	0x04, 0x1c
        /*006a*/ 	.short	(.L_19 - .L_18)


	//   ....[0]....
.L_18:
        /*006c*/ 	.word	0x00000070


	//   ....[1]....
        /*0070*/ 	.word	0x00000180


	//----- nvinfo : EIATTR_CBANK_PARAM_SIZE
	.align		4
.L_19:
        /*0074*/ 	.byte	0x03, 0x19
        /*0076*/ 	.short	0x0024


	//----- nvinfo : EIATTR_PARAM_CBANK
	.align		4
        /*0078*/ 	.byte	0x04, 0x0a
        /*007a*/ 	.short	(.L_21 - .L_20)
	.align		4
.L_20:
        /*007c*/ 	.word	index@(.nv.constant0._Z14compute_squarePKfPfPyS2_i)
        /*0080*/ 	.short	0x0380
        /*0082*/ 	.short	0x0024


	//----- nvinfo : EIATTR_SW_WAR
	.align		4
.L_21:
        /*0084*/ 	.byte	0x04, 0x36
        /*0086*/ 	.short	(.L_23 - .L_22)
.L_22:
        /*0088*/ 	.word	0x00000008
.L_23:


//--------------------- .nv.callgraph             --------------------------
	.section	.nv.callgraph,"",@"SHT_CUDA_CALLGRAPH"
	.align	4
	.sectionentsize	8
	.align		4
        /*0000*/ 	.word	0x00000000
	.align		4
        /*0004*/ 	.word	0xffffffff
	.align		4
        /*0008*/ 	.word	0x00000000
	.align		4
        /*000c*/ 	.word	0xfffffffe
	.align		4
        /*0010*/ 	.word	0x00000000
	.align		4
        /*0014*/ 	.word	0xfffffffd
	.align		4
        /*0018*/ 	.word	0x00000000
	.align		4
        /*001c*/ 	.word	0xfffffffc


//--------------------- .text._Z14compute_squarePKfPfPyS2_i --------------------------
	.section	.text._Z14compute_squarePKfPfPyS2_i,"ax",@progbits
	.align	128
        .global         _Z14compute_squarePKfPfPyS2_i
        .type           _Z14compute_squarePKfPfPyS2_i,@function
        .size           _Z14compute_squarePKfPfPyS2_i,(.L_x_1 - _Z14compute_squarePKfPfPyS2_i)
        .other          _Z14compute_squarePKfPfPyS2_i,@"STO_CUDA_ENTRY STV_DEFAULT"
_Z14compute_squarePKfPfPyS2_i:
.text._Z14compute_squarePKfPfPyS2_i:
[----:B------:R-:W-:Y:S01]  /*0000*/  LDC R1, c[0x0][0x37c] ;  /* 0x0000df00ff017b82 */ /* 0x000fe20000000800 */
[----:B------:R-:W0:Y:S07]  /*0010*/  S2R R0, SR_TID.X ;  /* 0x0000000000007919 */ /* 0x000e2e0000002100 */
[----:B------:R-:W0:Y:S01]  /*0020*/  S2UR UR4, SR_CTAID.X ;  /* 0x00000000000479c3 */ /* 0x000e220000002500 */
[----:B------:R-:W1:Y:S07]  /*0030*/  LDCU UR5, c[0x0][0x3a0] ;  /* 0x00007400ff0577ac */ /* 0x000e6e0008000800 */
[----:B------:R-:W0:Y:S02]  /*0040*/  LDC R11, c[0x0][0x360] ;  /* 0x0000d800ff0b7b82 */ /* 0x000e240000000800 */
[----:B0-----:R-:W-:-:S05]  /*0050*/  IMAD R11, R11, UR4, R0 ;  /* 0x000000040b0b7c24 */ /* 0x001fca000f8e0200 */
[----:B-1----:R-:W-:-:S13]  /*0060*/  ISETP.GE.AND P0, PT, R11, UR5, PT ;  /* 0x000000050b007c0c */ /* 0x002fda000bf06270 */
[----:B------:R-:W-:Y:S05]  /*0070*/  @P0 EXIT ;  /* 0x000000000000094d */ /* 0x000fea0003800000 */
[----:B------:R-:W0:Y:S01]  /*0080*/  LDC.64 R2, c[0x0][0x380] ;  /* 0x0000e000ff027b82 */ /* 0x000e220000000a00 */
[----:B------:R-:W1:Y:S07]  /*0090*/  LDCU.64 UR4, c[0x0][0x358] ;  /* 0x00006b00ff0477ac */ /* 0x000e6e0008000a00 */
[----:B------:R-:W2:Y:S08]  /*00a0*/  LDC.64 R4, c[0x0][0x388] ;  /* 0x0000e200ff047b82 */ /* 0x000eb00000000a00 */
[----:B------:R-:W3:Y:S01]  /*00b0*/  LDC.64 R6, c[0x0][0x390] ;  /* 0x0000e400ff067b82 */ /* 0x000ee20000000a00 */
[----:B0-----:R-:W-:-:S07]  /*00c0*/  IMAD.WIDE R2, R11, 0x4, R2 ;  /* 0x000000040b027825 */ /* 0x001fce00078e0202 */
[----:B------:R-:W0:Y:S01]  /*00d0*/  LDC.64 R8, c[0x0][0x398] ;  /* 0x0000e600ff087b82 */ /* 0x000e220000000a00 */
[----:B-1----:R1:W4:Y:S01]  /*00e0*/  LDG.E R0, desc[UR4][R2.64] ;  /* 0x0000000402007981 */ /* 0x002322000c1e1900 */
[----:B--2---:R-:W-:-:S04]  /*00f0*/  IMAD.WIDE R4, R11, 0x4, R4 ;  /* 0x000000040b047825 */ /* 0x004fc800078e0204 */
[----:B---3--:R-:W-:-:S04]  /*0100*/  IMAD.WIDE R6, R11, 0x8, R6 ;  /* 0x000000080b067825 */ /* 0x008fc800078e0206 */
[----:B0-----:R-:W-:Y:S01]  /*0110*/  IMAD.WIDE R8, R11, 0x8, R8 ;  /* 0x000000080b087825 */ /* 0x001fe200078e0208 */
[----:B-1----:R-:W-:-:S03]  /*0120*/  CS2R R2, SR_CLOCKLO ;  /* 0x0000000000027805 */ /* 0x002fc60000015000 */
[----:B----4-:R-:W-:Y:S02]  /*0130*/  FMUL R11, R0, R0 ;  /* 0x00000000000b7220 */ /* 0x010fe40000400000 */
[----:B------:R0:W-:Y:S04]  /*0140*/  STG.E.64 desc[UR4][R6.64], R2 ;  /* 0x0000000206007986 */ /* 0x0001e8000c101b04 */
[----:B------:R-:W-:Y:S01]  /*0150*/  STG.E desc[UR4][R4.64], R11 ;  /* 0x0000000b04007986 */ /* 0x000fe2000c101904 */
[----:B0-----:R-:W-:-:S05]  /*0160*/  CS2R R2, SR_CLOCKLO ;  /* 0x0000000000027805 */ /* 0x001fca0000015000 */
[----:B------:R-:W-:Y:S01]  /*0170*/  STG.E.64 desc[UR4][R8.64], R2 ;  /* 0x0000000208007986 */ /* 0x000fe2000c101b04 */
[----:B------:R-:W-:Y:S05]  /*0180*/  EXIT ;  /* 0x000000000000794d */ /* 0x000fea0003800000 */
.L_x_0:
[----:B------:R-:W-:-:S00]  /*0190*/  BRA `(.L_x_0) ;  /* 0xfffffffc00fc7947 */ /* 0x000fc0000383ffff */
[----:B------:R-:W-:-:S00]  /*01a0*/  NOP ;  /* 0x0000000000007918 */ /* 0x000fc00000000000 */
        /* <DEDUP_REMOVED lines=13> */
.L_x_1:


//--------------------- .nv.shared.reserved.0     --------------------------
	.section	.nv.shared.reserved.0,"aw",@nobits
	.weak		__nv_reservedSMEM_offset_0_alias
	.size		__nv_reservedSMEM_offset_0_alias, 0, 64
	.other		__nv_reservedSMEM_offset_0_alias,@"STO_CUDA_RESERVED_SHARED STV_DEFAULT"
__nv_reservedSMEM_offset_0_alias:
	.zero		0
	.zero		64


//--------------------- .nv.constant0._Z14compute_squarePKfPfPyS2_i --------------------------
	.section	.nv.constant0._Z14compute_squarePKfPfPyS2_i,"a",@progbits
	.sectionflags	@""
	.align	4
.nv.constant0._Z14compute_squarePKfPfPyS2_i:
	.zero		932


//--------------------- SYMBOLS --------------------------

	.type		.nv.reservedSmem.offset0,@object
	.size		.nv.reservedSmem.offset0,0x4
